//
// Generated by NVIDIA NVVM Compiler
//
// Compiler Build ID: CL-36424714
// Cuda compilation tools, release 13.0, V13.0.88
// Based on NVVM 20.0.0
//

.version 9.0
.target sm_100
.address_size 64

	// .globl	_Z13double_kernelPKfPfm

.visible .entry _Z13double_kernelPKfPfm(
	.param .u64 .ptr .align 1 _Z13double_kernelPKfPfm_param_0,
	.param .u64 .ptr .align 1 _Z13double_kernelPKfPfm_param_1,
	.param .u64 _Z13double_kernelPKfPfm_param_2
)
{
	.reg .pred 	%p<2>;
	.reg .b32 	%r<5>;
	.reg .b32 	%f<3>;
	.reg .b64 	%rd<10>;

	ld.param.u64 	%rd2, [_Z13double_kernelPKfPfm_param_0];
	ld.param.u64 	%rd3, [_Z13double_kernelPKfPfm_param_1];
	ld.param.u64 	%rd4, [_Z13double_kernelPKfPfm_param_2];
	mov.u32 	%r1, %ctaid.x;
	mov.u32 	%r2, %ntid.x;
	mov.u32 	%r3, %tid.x;
	mad.lo.s32 	%r4, %r1, %r2, %r3;
	cvt.s64.s32 	%rd1, %r4;
	setp.le.u64 	%p1, %rd4, %rd1;
	@%p1 bra 	$L__BB0_2;
	cvta.to.global.u64 	%rd5, %rd2;
	cvta.to.global.u64 	%rd6, %rd3;
	shl.b64 	%rd7, %rd1, 2;
	add.s64 	%rd8, %rd5, %rd7;
	ld.global.f32 	%f1, [%rd8];
	add.f32 	%f2, %f1, %f1;
	add.s64 	%rd9, %rd6, %rd7;
	st.global.f32 	[%rd9], %f2;
$L__BB0_2:
	ret;

}


// ===== COMPILED SASS (sm_100) =====

	.target	sm_100

	.elftype	@"ET_EXEC"


//--------------------- .note.nv.tkinfo           --------------------------
	.section	.note.nv.tkinfo,"",@"SHT_NOTE"
	.sectionflags	@"SHF_NOTE_NV_TKINFO"
	.tkinfo
        /*0018*/ 	.word	0x00000002
        /*0030*/ 	.string	""
        /*0030*/ 	.string	"ptxas"
        /*0030*/ 	.string	"Cuda compilation tools, release 13.0, V13.0.88"
        /*0030*/ 	.string	"Build cuda_13.0.r13.0/compiler.36424714_0"
        /*0030*/ 	.string	"-arch sm_100 -m 64 "



//--------------------- .note.nv.cuinfo           --------------------------
	.section	.note.nv.cuinfo,"",@"SHT_NOTE"
	.sectionflags	@"SHF_NOTE_NV_CUINFO"
        /*0018*/ 	.short	0x0002
        /*001a*/ 	.short	0x0064
        /*001c*/ 	.short	0x0082
	.zero		2


//--------------------- .nv.info                  --------------------------
	.section	.nv.info,"",@"SHT_CUDA_INFO"
	.align	4


	//----- nvinfo : EIATTR_REGCOUNT
	.align		4
        /*0000*/ 	.byte	0x04, 0x2f
        /*0002*/ 	.short	(.L_1 - .L_0)
	.align		4
.L_0:
        /*0004*/ 	.word	index@(_Z13double_kernelPKfPfm)
        /*0008*/ 	.word	0x0000000a


	//----- nvinfo : EIATTR_FRAME_SIZE
	.align		4
.L_1:
        /*000c*/ 	.byte	0x04, 0x11
        /*000e*/ 	.short	(.L_3 - .L_2)
	.align		4
.L_2:
        /*0010*/ 	.word	index@(_Z13double_kernelPKfPfm)
        /*0014*/ 	.word	0x00000000


	//----- nvinfo : EIATTR_MIN_STACK_SIZE
	.align		4
.L_3:
        /*0018*/ 	.byte	0x04, 0x12
        /*001a*/ 	.short	(.L_5 - .L_4)
	.align		4
.L_4:
        /*001c*/ 	.word	index@(_Z13double_kernelPKfPfm)
        /*0020*/ 	.word	0x00000000
.L_5:


//--------------------- .nv.compat                --------------------------
	.section	.nv.compat,"",@"SHT_CUDA_COMPAT_INFO"
	.align	4
        /*0000*/ 	.byte	0x02, 0x09, 0x00, 0x00, 0x02, 0x02, 0x01, 0x00, 0x02, 0x05, 0x05, 0x00, 0x03, 0x07, 0x01, 0x01
        /*0010*/ 	.byte	0x02, 0x03, 0x00, 0x00, 0x02, 0x06, 0x01, 0x00, 0x04, 0x0b, 0x08, 0x00, 0x09, 0x00, 0x00, 0x00
        /*0020*/ 	.byte	0x00, 0x00, 0x00, 0x00


//--------------------- .nv.info._Z13double_kernelPKfPfm --------------------------
	.section	.nv.info._Z13double_kernelPKfPfm,"",@"SHT_CUDA_INFO"
	.sectionflags	@""
	.align	4


	//----- nvinfo : EIATTR_CUDA_API_VERSION
	.align		4
        /*0000*/ 	.byte	0x04, 0x37
        /*0002*/ 	.short	(.L_7 - .L_6)
.L_6:
        /*0004*/ 	.word	0x00000082


	//----- nvinfo : EIATTR_KPARAM_INFO
	.align		4
.L_7:
        /*0008*/ 	.byte	0x04, 0x17
        /*000a*/ 	.short	(.L_9 - .L_8)
.L_8:
        /*000c*/ 	.word	0x00000000
        /*0010*/ 	.short	0x0002
        /*0012*/ 	.short	0x0010
        /*0014*/ 	.byte	0x00, 0xf0, 0x21, 0x00


	//----- nvinfo : EIATTR_KPARAM_INFO
	.align		4
.L_9:
        /*0018*/ 	.byte	0x04, 0x17
        /*001a*/ 	.short	(.L_11 - .L_10)
.L_10:
        /*001c*/ 	.word	0x00000000
        /*0020*/ 	.short	0x0001
        /*0022*/ 	.short	0x0008
        /*0024*/ 	.byte	0x00, 0xf5, 0x21, 0x00


	//----- nvinfo : EIATTR_KPARAM_INFO
	.align		4
.L_11:
        /*0028*/ 	.byte	0x04, 0x17
        /*002a*/ 	.short	(.L_13 - .L_12)
.L_12:
        /*002c*/ 	.word	0x00000000
        /*0030*/ 	.short	0x0000
        /*0032*/ 	.short	0x0000
        /*0034*/ 	.byte	0x00, 0xf5, 0x21, 0x00


	//----- nvinfo : EIATTR_SPARSE_MMA_MASK
	.align		4
.L_13:
        /*0038*/ 	.byte	0x03, 0x50
        /*003a*/ 	.short	0x0000


	//----- nvinfo : EIATTR_MAXREG_COUNT
	.align		4
        /*003c*/ 	.byte	0x03, 0x1b
        /*003e*/ 	.short	0x00ff


	//----- nvinfo : EIATTR_MERCURY_ISA_VERSION
	.align		4
        /*0040*/ 	.byte	0x03, 0x5f
        /*0042*/ 	.short	0x0101


	//----- nvinfo : EIATTR_VRC_CTA_INIT_COUNT
	.align		4
        /*0044*/ 	.byte	0x02, 0x4a
	.zero		1
	.zero		1


	//----- nvinfo : EIATTR_EXIT_INSTR_OFFSETS
	.align		4
        /*0048*/ 	.byte	0x04, 0x1c
        /*004a*/ 	.short	(.L_15 - .L_14)


	//   ....[0]....
.L_14:
        /*004c*/ 	.word	0x00000090


	//   ....[1]....
        /*0050*/ 	.word	0x00000150


	//----- nvinfo : EIATTR_CBANK_PARAM_SIZE
	.align		4
.L_15:
        /*0054*/ 	.byte	0x03, 0x19
        /*0056*/ 	.short	0x0018


	//----- nvinfo : EIATTR_PARAM_CBANK
	.align		4
        /*0058*/ 	.byte	0x04, 0x0a
        /*005a*/ 	.short	(.L_17 - .L_16)
	.align		4
.L_16:
        /*005c*/ 	.word	index@(.nv.constant0._Z13double_kernelPKfPfm)
        /*0060*/ 	.short	0x0380
        /*0062*/ 	.short	0x0018


	//----- nvinfo : EIATTR_SW_WAR
	.align		4
.L_17:
        /*0064*/ 	.byte	0x04, 0x36
        /*0066*/ 	.short	(.L_19 - .L_18)
.L_18:
        /*0068*/ 	.word	0x00000008
.L_19:


//--------------------- .nv.callgraph             --------------------------
	.section	.nv.callgraph,"",@"SHT_CUDA_CALLGRAPH"
	.align	4
	.sectionentsize	8
	.align		4
        /*0000*/ 	.word	0x00000000
	.align		4
        /*0004*/ 	.word	0xffffffff
	.align		4
        /*0008*/ 	.word	0x00000000
	.align		4
        /*000c*/ 	.word	0xfffffffe
	.align		4
        /*0010*/ 	.word	0x00000000
	.align		4
        /*0014*/ 	.word	0xfffffffd
	.align		4
        /*0018*/ 	.word	0x00000000
	.align		4
        /*001c*/ 	.word	0xfffffffc


//--------------------- .text._Z13double_kernelPKfPfm --------------------------
	.section	.text._Z13double_kernelPKfPfm,"ax",@progbits
	.align	128
        .global         _Z13double_kernelPKfPfm
        .type           _Z13double_kernelPKfPfm,@function
        .size           _Z13double_kernelPKfPfm,(.L_x_1 - _Z13double_kernelPKfPfm)
        .other          _Z13double_kernelPKfPfm,@"STO_CUDA_ENTRY STV_DEFAULT"
_Z13double_kernelPKfPfm:
.text._Z13double_kernelPKfPfm:
[----:B------:R-:W-:Y:S01]  /*0000*/  LDC R1, c[0x0][0x37c] ;  /* 0x0000df00ff017b82 */ /* 0x000fe20000000800 */
[----:B------:R-:W0:Y:S07]  /*0010*/  S2R R3, SR_TID.X ;  /* 0x0000000000037919 */ /* 0x000e2e0000002100 */
[----:B------:R-:W0:Y:S01]  /*0020*/  S2UR UR4, SR_CTAID.X ;  /* 0x00000000000479c3 */ /* 0x000e220000002500 */
[----:B------:R-:W1:Y:S07]  /*0030*/  LDCU.64 UR6, c[0x0][0x390] ;  /* 0x00007200ff0677ac */ /* 0x000e6e0008000a00 */
[----:B------:R-:W0:Y:S02]  /*0040*/  LDC R0, c[0x0][0x360] ;  /* 0x0000d800ff007b82 */ /* 0x000e240000000800 */
[----:B0-----:R-:W-:-:S05]  /*0050*/  IMAD R0, R0, UR4, R3 ;  /* 0x0000000400007c24 */ /* 0x001fca000f8e0203 */
[----:B-1----:R-:W-:Y:S02]  /*0060*/  ISETP.GE.U32.AND P0, PT, R0, UR6, PT ;  /* 0x0000000600007c0c */ /* 0x002fe4000bf06070 */
[----:B------:R-:W-:-:S04]  /*0070*/  SHF.R.S32.HI R3, RZ, 0x1f, R0 ;  /* 0x0000001fff037819 */ /* 0x000fc80000011400 */
[----:B------:R-:W-:-:S13]  /*0080*/  ISETP.GE.U32.AND.EX P0, PT, R3, UR7, PT, P0 ;  /* 0x0000000703007c0c */ /* 0x000fda000bf06100 */
[----:B------:R-:W-:Y:S05]  /*0090*/  @P0 EXIT ;  /* 0x000000000000094d */ /* 0x000fea0003800000 */
[----:B------:R-:W0:Y:S01]  /*00a0*/  LDCU.128 UR8, c[0x0][0x380] ;  /* 0x00007000ff0877ac */ /* 0x000e220008000c00 */
[C---:B------:R-:W-:Y:S01]  /*00b0*/  IMAD.SHL.U32 R4, R0.reuse, 0x4, RZ ;  /* 0x0000000400047824 */ /* 0x040fe200078e00ff */
[----:B------:R-:W-:Y:S01]  /*00c0*/  SHF.L.U64.HI R0, R0, 0x2, R3 ;  /* 0x0000000200007819 */ /* 0x000fe20000010203 */
[----:B------:R-:W1:Y:S03]  /*00d0*/  LDCU.64 UR4, c[0x0][0x358] ;  /* 0x00006b00ff0477ac */ /* 0x000e660008000a00 */
[----:B0-----:R-:W-:-:S04]  /*00e0*/  IADD3 R2, P0, PT, R4, UR8, RZ ;  /* 0x0000000804027c10 */ /* 0x001fc8000ff1e0ff */
[----:B------:R-:W-:-:S05]  /*00f0*/  IADD3.X R3, PT, PT, R0, UR9, RZ, P0, !PT ;  /* 0x0000000900037c10 */ /* 0x000fca00087fe4ff */
[----:B-1----:R-:W2:Y:S01]  /*0100*/  LDG.E R2, desc[UR4][R2.64] ;  /* 0x0000000402027981 */ /* 0x002ea2000c1e1900 */
[----:B------:R-:W-:-:S04]  /*0110*/  IADD3 R4, P0, PT, R4, UR10, RZ ;  /* 0x0000000a04047c10 */ /* 0x000fc8000ff1e0ff */
[----:B------:R-:W-:Y:S01]  /*0120*/  IADD3.X R5, PT, PT, R0, UR11, RZ, P0, !PT ;  /* 0x0000000b00057c10 */ /* 0x000fe200087fe4ff */
[----:B--2---:R-:W-:-:S05]  /*0130*/  FADD R7, R2, R2 ;  /* 0x0000000202077221 */ /* 0x004fca0000000000 */
[----:B------:R-:W-:Y:S01]  /*0140*/  STG.E desc[UR4][R4.64], R7 ;  /* 0x0000000704007986 */ /* 0x000fe2000c101904 */
[----:B------:R-:W-:Y:S05]  /*0150*/  EXIT ;  /* 0x000000000000794d */ /* 0x000fea0003800000 */
.L_x_0:
[----:B------:R-:W-:-:S00]  /*0160*/  BRA `(.L_x_0) ;  /* 0xfffffffc00fc7947 */ /* 0x000fc0000383ffff */
[----:B------:R-:W-:-:S00]  /*0170*/  NOP ;  /* 0x0000000000007918 */ /* 0x000fc00000000000 */
        /* <DEDUP_REMOVED lines=8> */
.L_x_1:


//--------------------- .nv.shared.reserved.0     --------------------------
	.section	.nv.shared.reserved.0,"aw",@nobits
	.weak		__nv_reservedSMEM_offset_0_alias
	.size		__nv_reservedSMEM_offset_0_alias, 0, 64
	.other		__nv_reservedSMEM_offset_0_alias,@"STO_CUDA_RESERVED_SHARED STV_DEFAULT"
__nv_reservedSMEM_offset_0_alias:
	.zero		0
	.zero		64


//--------------------- .nv.constant0._Z13double_kernelPKfPfm --------------------------
	.section	.nv.constant0._Z13double_kernelPKfPfm,"a",@progbits
	.sectionflags	@""
	.align	4
.nv.constant0._Z13double_kernelPKfPfm:
	.zero		920


//--------------------- SYMBOLS --------------------------

	.type		.nv.reservedSmem.offset0,@object
	.size		.nv.reservedSmem.offset0,0x4
